//
// Generated by NVIDIA NVVM Compiler
//
// Compiler Build ID: CL-36424714
// Cuda compilation tools, release 13.0, V13.0.88
// Based on NVVM 20.0.0
//

.version 9.0
.target sm_100
.address_size 64

	// .globl	_Z8initWithfPfi

.visible .entry _Z8initWithfPfi(
	.param .f32 _Z8initWithfPfi_param_0,
	.param .u64 .ptr .align 1 _Z8initWithfPfi_param_1,
	.param .u32 _Z8initWithfPfi_param_2
)
{
	.reg .pred 	%p<7>;
	.reg .b32 	%r<31>;
	.reg .b32 	%f<2>;
	.reg .b64 	%rd<11>;

	ld.param.f32 	%f1, [_Z8initWithfPfi_param_0];
	ld.param.u64 	%rd2, [_Z8initWithfPfi_param_1];
	ld.param.u32 	%r12, [_Z8initWithfPfi_param_2];
	cvta.to.global.u64 	%rd1, %rd2;
	mov.u32 	%r13, %tid.x;
	mov.u32 	%r14, %ctaid.x;
	mov.u32 	%r15, %ntid.x;
	mad.lo.s32 	%r29, %r14, %r15, %r13;
	mov.u32 	%r16, %nctaid.x;
	mul.lo.s32 	%r2, %r15, %r16;
	setp.ge.s32 	%p1, %r29, %r12;
	@%p1 bra 	$L__BB0_7;
	add.s32 	%r17, %r29, %r2;
	max.s32 	%r18, %r12, %r17;
	setp.lt.s32 	%p2, %r17, %r12;
	selp.u32 	%r19, 1, 0, %p2;
	add.s32 	%r20, %r17, %r19;
	sub.s32 	%r21, %r18, %r20;
	div.u32 	%r22, %r21, %r2;
	add.s32 	%r3, %r22, %r19;
	and.b32  	%r23, %r3, 3;
	setp.eq.s32 	%p3, %r23, 3;
	@%p3 bra 	$L__BB0_4;
	add.s32 	%r24, %r3, 1;
	and.b32  	%r25, %r24, 3;
	neg.s32 	%r27, %r25;
$L__BB0_3:
	.pragma "nounroll";
	mul.wide.s32 	%rd3, %r29, 4;
	add.s64 	%rd4, %rd1, %rd3;
	st.global.f32 	[%rd4], %f1;
	add.s32 	%r29, %r29, %r2;
	add.s32 	%r27, %r27, 1;
	setp.ne.s32 	%p4, %r27, 0;
	@%p4 bra 	$L__BB0_3;
$L__BB0_4:
	setp.lt.u32 	%p5, %r3, 3;
	@%p5 bra 	$L__BB0_7;
	mul.wide.s32 	%rd7, %r2, 4;
	shl.b32 	%r26, %r2, 2;
$L__BB0_6:
	mul.wide.s32 	%rd5, %r29, 4;
	add.s64 	%rd6, %rd1, %rd5;
	st.global.f32 	[%rd6], %f1;
	add.s64 	%rd8, %rd6, %rd7;
	st.global.f32 	[%rd8], %f1;
	add.s64 	%rd9, %rd8, %rd7;
	st.global.f32 	[%rd9], %f1;
	add.s64 	%rd10, %rd9, %rd7;
	st.global.f32 	[%rd10], %f1;
	add.s32 	%r29, %r26, %r29;
	setp.lt.s32 	%p6, %r29, %r12;
	@%p6 bra 	$L__BB0_6;
$L__BB0_7:
	ret;

}
	// .globl	_Z13addArraysIntoPfS_S_i
.visible .entry _Z13addArraysIntoPfS_S_i(
	.param .u64 .ptr .align 1 _Z13addArraysIntoPfS_S_i_param_0,
	.param .u64 .ptr .align 1 _Z13addArraysIntoPfS_S_i_param_1,
	.param .u64 .ptr .align 1 _Z13addArraysIntoPfS_S_i_param_2,
	.param .u32 _Z13addArraysIntoPfS_S_i_param_3
)
{
	.reg .pred 	%p<7>;
	.reg .b32 	%r<31>;
	.reg .b32 	%f<16>;
	.reg .b64 	%rd<25>;

	ld.param.u64 	%rd4, [_Z13addArraysIntoPfS_S_i_param_0];
	ld.param.u64 	%rd5, [_Z13addArraysIntoPfS_S_i_param_1];
	ld.param.u64 	%rd6, [_Z13addArraysIntoPfS_S_i_param_2];
	ld.param.u32 	%r12, [_Z13addArraysIntoPfS_S_i_param_3];
	cvta.to.global.u64 	%rd1, %rd4;
	cvta.to.global.u64 	%rd2, %rd6;
	cvta.to.global.u64 	%rd3, %rd5;
	mov.u32 	%r13, %tid.x;
	mov.u32 	%r14, %ctaid.x;
	mov.u32 	%r15, %ntid.x;
	mad.lo.s32 	%r29, %r14, %r15, %r13;
	mov.u32 	%r16, %nctaid.x;
	mul.lo.s32 	%r2, %r15, %r16;
	setp.ge.s32 	%p1, %r29, %r12;
	@%p1 bra 	$L__BB1_7;
	add.s32 	%r17, %r29, %r2;
	max.s32 	%r18, %r12, %r17;
	setp.lt.s32 	%p2, %r17, %r12;
	selp.u32 	%r19, 1, 0, %p2;
	add.s32 	%r20, %r17, %r19;
	sub.s32 	%r21, %r18, %r20;
	div.u32 	%r22, %r21, %r2;
	add.s32 	%r3, %r22, %r19;
	and.b32  	%r23, %r3, 3;
	setp.eq.s32 	%p3, %r23, 3;
	@%p3 bra 	$L__BB1_4;
	add.s32 	%r24, %r3, 1;
	and.b32  	%r25, %r24, 3;
	neg.s32 	%r27, %r25;
$L__BB1_3:
	.pragma "nounroll";
	mul.wide.s32 	%rd7, %r29, 4;
	add.s64 	%rd8, %rd1, %rd7;
	add.s64 	%rd9, %rd2, %rd7;
	add.s64 	%rd10, %rd3, %rd7;
	ld.global.f32 	%f1, [%rd10];
	ld.global.f32 	%f2, [%rd9];
	add.f32 	%f3, %f1, %f2;
	st.global.f32 	[%rd8], %f3;
	add.s32 	%r29, %r29, %r2;
	add.s32 	%r27, %r27, 1;
	setp.ne.s32 	%p4, %r27, 0;
	@%p4 bra 	$L__BB1_3;
$L__BB1_4:
	setp.lt.u32 	%p5, %r3, 3;
	@%p5 bra 	$L__BB1_7;
	mul.wide.s32 	%rd15, %r2, 4;
	shl.b32 	%r26, %r2, 2;
$L__BB1_6:
	mul.wide.s32 	%rd11, %r29, 4;
	add.s64 	%rd12, %rd3, %rd11;
	ld.global.f32 	%f4, [%rd12];
	add.s64 	%rd13, %rd2, %rd11;
	ld.global.f32 	%f5, [%rd13];
	add.f32 	%f6, %f4, %f5;
	add.s64 	%rd14, %rd1, %rd11;
	st.global.f32 	[%rd14], %f6;
	add.s64 	%rd16, %rd12, %rd15;
	ld.global.f32 	%f7, [%rd16];
	add.s64 	%rd17, %rd13, %rd15;
	ld.global.f32 	%f8, [%rd17];
	add.f32 	%f9, %f7, %f8;
	add.s64 	%rd18, %rd14, %rd15;
	st.global.f32 	[%rd18], %f9;
	add.s64 	%rd19, %rd16, %rd15;
	ld.global.f32 	%f10, [%rd19];
	add.s64 	%rd20, %rd17, %rd15;
	ld.global.f32 	%f11, [%rd20];
	add.f32 	%f12, %f10, %f11;
	add.s64 	%rd21, %rd18, %rd15;
	st.global.f32 	[%rd21], %f12;
	add.s64 	%rd22, %rd19, %rd15;
	ld.global.f32 	%f13, [%rd22];
	add.s64 	%rd23, %rd20, %rd15;
	ld.global.f32 	%f14, [%rd23];
	add.f32 	%f15, %f13, %f14;
	add.s64 	%rd24, %rd21, %rd15;
	st.global.f32 	[%rd24], %f15;
	add.s32 	%r29, %r26, %r29;
	setp.lt.s32 	%p6, %r29, %r12;
	@%p6 bra 	$L__BB1_6;
$L__BB1_7:
	ret;

}


// ===== COMPILED SASS (sm_100) =====

	.target	sm_100

	.elftype	@"ET_EXEC"


//--------------------- .note.nv.tkinfo           --------------------------
	.section	.note.nv.tkinfo,"",@"SHT_NOTE"
	.sectionflags	@"SHF_NOTE_NV_TKINFO"
	.tkinfo
        /*0018*/ 	.word	0x00000002
        /*0030*/ 	.string	""
        /*0030*/ 	.string	"ptxas"
        /*0030*/ 	.string	"Cuda compilation tools, release 13.0, V13.0.88"
        /*0030*/ 	.string	"Build cuda_13.0.r13.0/compiler.36424714_0"
        /*0030*/ 	.string	"-arch sm_100 -m 64 "



//--------------------- .note.nv.cuinfo           --------------------------
	.section	.note.nv.cuinfo,"",@"SHT_NOTE"
	.sectionflags	@"SHF_NOTE_NV_CUINFO"
        /*0018*/ 	.short	0x0002
        /*001a*/ 	.short	0x0064
        /*001c*/ 	.short	0x0082
	.zero		2


//--------------------- .nv.info                  --------------------------
	.section	.nv.info,"",@"SHT_CUDA_INFO"
	.align	4


	//----- nvinfo : EIATTR_REGCOUNT
	.align		4
        /*0000*/ 	.byte	0x04, 0x2f
        /*0002*/ 	.short	(.L_1 - .L_0)
	.align		4
.L_0:
        /*0004*/ 	.word	index@(_Z8initWithfPfi)
        /*0008*/ 	.word	0x00000012


	//----- nvinfo : EIATTR_FRAME_SIZE
	.align		4
.L_1:
        /*000c*/ 	.byte	0x04, 0x11
        /*000e*/ 	.short	(.L_3 - .L_2)
	.align		4
.L_2:
        /*0010*/ 	.word	index@(_Z8initWithfPfi)
        /*0014*/ 	.word	0x00000000


	//----- nvinfo : EIATTR_REGCOUNT
	.align		4
.L_3:
        /*0018*/ 	.byte	0x04, 0x2f
        /*001a*/ 	.short	(.L_5 - .L_4)
	.align		4
.L_4:
        /*001c*/ 	.word	index@(_Z13addArraysIntoPfS_S_i)
        /*0020*/ 	.word	0x0000001a


	//----- nvinfo : EIATTR_FRAME_SIZE
	.align		4
.L_5:
        /*0024*/ 	.byte	0x04, 0x11
        /*0026*/ 	.short	(.L_7 - .L_6)
	.align		4
.L_6:
        /*0028*/ 	.word	index@(_Z13addArraysIntoPfS_S_i)
        /*002c*/ 	.word	0x00000000


	//----- nvinfo : EIATTR_MIN_STACK_SIZE
	.align		4
.L_7:
        /*0030*/ 	.byte	0x04, 0x12
        /*0032*/ 	.short	(.L_9 - .L_8)
	.align		4
.L_8:
        /*0034*/ 	.word	index@(_Z13addArraysIntoPfS_S_i)
        /*0038*/ 	.word	0x00000000


	//----- nvinfo : EIATTR_MIN_STACK_SIZE
	.align		4
.L_9:
        /*003c*/ 	.byte	0x04, 0x12
        /*003e*/ 	.short	(.L_11 - .L_10)
	.align		4
.L_10:
        /*0040*/ 	.word	index@(_Z8initWithfPfi)
        /*0044*/ 	.word	0x00000000
.L_11:


//--------------------- .nv.compat                --------------------------
	.section	.nv.compat,"",@"SHT_CUDA_COMPAT_INFO"
	.align	4
        /*0000*/ 	.byte	0x02, 0x09, 0x00, 0x00, 0x02, 0x02, 0x01, 0x00, 0x02, 0x05, 0x05, 0x00, 0x03, 0x07, 0x01, 0x01
        /*0010*/ 	.byte	0x02, 0x03, 0x00, 0x00, 0x02, 0x06, 0x01, 0x00, 0x04, 0x0b, 0x08, 0x00, 0x09, 0x00, 0x00, 0x00
        /*0020*/ 	.byte	0x00, 0x00, 0x00, 0x00


//--------------------- .nv.info._Z13addArraysIntoPfS_S_i --------------------------
	.section	.nv.info._Z13addArraysIntoPfS_S_i,"",@"SHT_CUDA_INFO"
	.sectionflags	@""
	.align	4


	//----- nvinfo : EIATTR_CUDA_API_VERSION
	.align		4
        /*0000*/ 	.byte	0x04, 0x37
        /*0002*/ 	.short	(.L_13 - .L_12)
.L_12:
        /*0004*/ 	.word	0x00000082


	//----- nvinfo : EIATTR_KPARAM_INFO
	.align		4
.L_13:
        /*0008*/ 	.byte	0x04, 0x17
        /*000a*/ 	.short	(.L_15 - .L_14)
.L_14:
        /*000c*/ 	.word	0x00000000
        /*0010*/ 	.short	0x0003
        /*0012*/ 	.short	0x0018
        /*0014*/ 	.byte	0x00, 0xf0, 0x11, 0x00


	//----- nvinfo : EIATTR_KPARAM_INFO
	.align		4
.L_15:
        /*0018*/ 	.byte	0x04, 0x17
        /*001a*/ 	.short	(.L_17 - .L_16)
.L_16:
        /*001c*/ 	.word	0x00000000
        /*0020*/ 	.short	0x0002
        /*0022*/ 	.short	0x0010
        /*0024*/ 	.byte	0x00, 0xf5, 0x21, 0x00


	//----- nvinfo : EIATTR_KPARAM_INFO
	.align		4
.L_17:
        /*0028*/ 	.byte	0x04, 0x17
        /*002a*/ 	.short	(.L_19 - .L_18)
.L_18:
        /*002c*/ 	.word	0x00000000
        /*0030*/ 	.short	0x0001
        /*0032*/ 	.short	0x0008
        /*0034*/ 	.byte	0x00, 0xf5, 0x21, 0x00


	//----- nvinfo : EIATTR_KPARAM_INFO
	.align		4
.L_19:
        /*0038*/ 	.byte	0x04, 0x17
        /*003a*/ 	.short	(.L_21 - .L_20)
.L_20:
        /*003c*/ 	.word	0x00000000
        /*0040*/ 	.short	0x0000
        /*0042*/ 	.short	0x0000
        /*0044*/ 	.byte	0x00, 0xf5, 0x21, 0x00


	//----- nvinfo : EIATTR_SPARSE_MMA_MASK
	.align		4
.L_21:
        /*0048*/ 	.byte	0x03, 0x50
        /*004a*/ 	.short	0x0000


	//----- nvinfo : EIATTR_MAXREG_COUNT
	.align		4
        /*004c*/ 	.byte	0x03, 0x1b
        /*004e*/ 	.short	0x00ff


	//----- nvinfo : EIATTR_MERCURY_ISA_VERSION
	.align		4
        /*0050*/ 	.byte	0x03, 0x5f
        /*0052*/ 	.short	0x0101


	//----- nvinfo : EIATTR_VRC_CTA_INIT_COUNT
	.align		4
        /*0054*/ 	.byte	0x02, 0x4a
	.zero		1
	.zero		1


	//----- nvinfo : EIATTR_EXIT_INSTR_OFFSETS
	.align		4
        /*0058*/ 	.byte	0x04, 0x1c
        /*005a*/ 	.short	(.L_23 - .L_22)


	//   ....[0]....
.L_22:
        /*005c*/ 	.word	0x00000090


	//   ....[1]....
        /*0060*/ 	.word	0x000003a0


	//   ....[2]....
        /*0064*/ 	.word	0x000005d0


	//----- nvinfo : EIATTR_CRS_STACK_SIZE
	.align		4
.L_23:
        /*0068*/ 	.byte	0x04, 0x1e
        /*006a*/ 	.short	(.L_25 - .L_24)
.L_24:
        /*006c*/ 	.word	0x00000000


	//----- nvinfo : EIATTR_CBANK_PARAM_SIZE
	.align		4
.L_25:
        /*0070*/ 	.byte	0x03, 0x19
        /*0072*/ 	.short	0x001c


	//----- nvinfo : EIATTR_PARAM_CBANK
	.align		4
        /*0074*/ 	.byte	0x04, 0x0a
        /*0076*/ 	.short	(.L_27 - .L_26)
	.align		4
.L_26:
        /*0078*/ 	.word	index@(.nv.constant0._Z13addArraysIntoPfS_S_i)
        /*007c*/ 	.short	0x0380
        /*007e*/ 	.short	0x001c


	//----- nvinfo : EIATTR_SW_WAR
	.align		4
.L_27:
        /*0080*/ 	.byte	0x04, 0x36
        /*0082*/ 	.short	(.L_29 - .L_28)
.L_28:
        /*0084*/ 	.word	0x00000008
.L_29:


//--------------------- .nv.info._Z8initWithfPfi  --------------------------
	.section	.nv.info._Z8initWithfPfi,"",@"SHT_CUDA_INFO"
	.sectionflags	@""
	.align	4


	//----- nvinfo : EIATTR_CUDA_API_VERSION
	.align		4
        /*0000*/ 	.byte	0x04, 0x37
        /*0002*/ 	.short	(.L_31 - .L_30)
.L_30:
        /*0004*/ 	.word	0x00000082


	//----- nvinfo : EIATTR_KPARAM_INFO
	.align		4
.L_31:
        /*0008*/ 	.byte	0x04, 0x17
        /*000a*/ 	.short	(.L_33 - .L_32)
.L_32:
        /*000c*/ 	.word	0x00000000
        /*0010*/ 	.short	0x0002
        /*0012*/ 	.short	0x0010
        /*0014*/ 	.byte	0x00, 0xf0, 0x11, 0x00


	//----- nvinfo : EIATTR_KPARAM_INFO
	.align		4
.L_33:
        /*0018*/ 	.byte	0x04, 0x17
        /*001a*/ 	.short	(.L_35 - .L_34)
.L_34:
        /*001c*/ 	.word	0x00000000
        /*0020*/ 	.short	0x0001
        /*0022*/ 	.short	0x0008
        /*0024*/ 	.byte	0x00, 0xf5, 0x21, 0x00


	//----- nvinfo : EIATTR_KPARAM_INFO
	.align		4
.L_35:
        /*0028*/ 	.byte	0x04, 0x17
        /*002a*/ 	.short	(.L_37 - .L_36)
.L_36:
        /*002c*/ 	.word	0x00000000
        /*0030*/ 	.short	0x0000
        /*0032*/ 	.short	0x0000
        /*0034*/ 	.byte	0x00, 0xf0, 0x11, 0x00


	//----- nvinfo : EIATTR_SPARSE_MMA_MASK
	.align		4
.L_37:
        /*0038*/ 	.byte	0x03, 0x50
        /*003a*/ 	.short	0x0000


	//----- nvinfo : EIATTR_MAXREG_COUNT
	.align		4
        /*003c*/ 	.byte	0x03, 0x1b
        /*003e*/ 	.short	0x00ff


	//----- nvinfo : EIATTR_MERCURY_ISA_VERSION
	.align		4
        /*0040*/ 	.byte	0x03, 0x5f
        /*0042*/ 	.short	0x0101


	//----- nvinfo : EIATTR_VRC_CTA_INIT_COUNT
	.align		4
        /*0044*/ 	.byte	0x02, 0x4a
	.zero		1
	.zero		1


	//----- nvinfo : EIATTR_EXIT_INSTR_OFFSETS
	.align		4
        /*0048*/ 	.byte	0x04, 0x1c
        /*004a*/ 	.short	(.L_39 - .L_38)


	//   ....[0]....
.L_38:
        /*004c*/ 	.word	0x00000090


	//   ....[1]....
        /*0050*/ 	.word	0x00000340


	//   ....[2]....
        /*0054*/ 	.word	0x00000420


	//----- nvinfo : EIATTR_CRS_STACK_SIZE
	.align		4
.L_39:
        /*0058*/ 	.byte	0x04, 0x1e
        /*005a*/ 	.short	(.L_41 - .L_40)
.L_40:
        /*005c*/ 	.word	0x00000000


	//----- nvinfo : EIATTR_CBANK_PARAM_SIZE
	.align		4
.L_41:
        /*0060*/ 	.byte	0x03, 0x19
        /*0062*/ 	.short	0x0014


	//----- nvinfo : EIATTR_PARAM_CBANK
	.align		4
        /*0064*/ 	.byte	0x04, 0x0a
        /*0066*/ 	.short	(.L_43 - .L_42)
	.align		4
.L_42:
        /*0068*/ 	.word	index@(.nv.constant0._Z8initWithfPfi)
        /*006c*/ 	.short	0x0380
        /*006e*/ 	.short	0x0014


	//----- nvinfo : EIATTR_SW_WAR
	.align		4
.L_43:
        /*0070*/ 	.byte	0x04, 0x36
        /*0072*/ 	.short	(.L_45 - .L_44)
.L_44:
        /*0074*/ 	.word	0x00000008
.L_45:


//--------------------- .nv.callgraph             --------------------------
	.section	.nv.callgraph,"",@"SHT_CUDA_CALLGRAPH"
	.align	4
	.sectionentsize	8
	.align		4
        /*0000*/ 	.word	0x00000000
	.align		4
        /*0004*/ 	.word	0xffffffff
	.align		4
        /*0008*/ 	.word	0x00000000
	.align		4
        /*000c*/ 	.word	0xfffffffe
	.align		4
        /*0010*/ 	.word	0x00000000
	.align		4
        /*0014*/ 	.word	0xfffffffd
	.align		4
        /*0018*/ 	.word	0x00000000
	.align		4
        /*001c*/ 	.word	0xfffffffc


//--------------------- .text._Z13addArraysIntoPfS_S_i --------------------------
	.section	.text._Z13addArraysIntoPfS_S_i,"ax",@progbits
	.align	128
        .global         _Z13addArraysIntoPfS_S_i
        .type           _Z13addArraysIntoPfS_S_i,@function
        .size           _Z13addArraysIntoPfS_S_i,(.L_x_10 - _Z13addArraysIntoPfS_S_i)
        .other          _Z13addArraysIntoPfS_S_i,@"STO_CUDA_ENTRY STV_DEFAULT"
_Z13addArraysIntoPfS_S_i:
.text._Z13addArraysIntoPfS_S_i:
[----:B------:R-:W-:Y:S01]  /*0000*/  LDC R1, c[0x0][0x37c] ;  /* 0x0000df00ff017b82 */ /* 0x000fe20000000800 */
[----:B------:R-:W0:Y:S07]  /*0010*/  S2R R3, SR_TID.X ;  /* 0x0000000000037919 */ /* 0x000e2e0000002100 */
[----:B------:R-:W0:Y:S01]  /*0020*/  S2UR UR4, SR_CTAID.X ;  /* 0x00000000000479c3 */ /* 0x000e220000002500 */
[----:B------:R-:W1:Y:S07]  /*0030*/  LDCU UR6, c[0x0][0x398] ;  /* 0x00007300ff0677ac */ /* 0x000e6e0008000800 */
[----:B------:R-:W0:Y:S01]  /*0040*/  LDC R0, c[0x0][0x360] ;  /* 0x0000d800ff007b82 */ /* 0x000e220000000800 */
[----:B------:R-:W2:Y:S01]  /*0050*/  LDCU UR5, c[0x0][0x370] ;  /* 0x00006e00ff0577ac */ /* 0x000ea20008000800 */
[----:B0-----:R-:W-:-:S02]  /*0060*/  IMAD R3, R0, UR4, R3 ;  /* 0x0000000400037c24 */ /* 0x001fc4000f8e0203 */
[----:B--2---:R-:W-:-:S03]  /*0070*/  IMAD R0, R0, UR5, RZ ;  /* 0x0000000500007c24 */ /* 0x004fc6000f8e02ff */
[----:B-1----:R-:W-:-:S13]  /*0080*/  ISETP.GE.AND P0, PT, R3, UR6, PT ;  /* 0x0000000603007c0c */ /* 0x002fda000bf06270 */
[----:B------:R-:W-:Y:S05]  /*0090*/  @P0 EXIT ;  /* 0x000000000000094d */ /* 0x000fea0003800000 */
[----:B------:R-:W0:Y:S01]  /*00a0*/  I2F.U32.RP R8, R0 ;  /* 0x0000000000087306 */ /* 0x000e220000209000 */
[----:B------:R-:W-:Y:S01]  /*00b0*/  IADD3 R2, PT, PT, R0, R3, RZ ;  /* 0x0000000300027210 */ /* 0x000fe20007ffe0ff */
[----:B------:R-:W1:Y:S01]  /*00c0*/  LDCU.64 UR4, c[0x0][0x358] ;  /* 0x00006b00ff0477ac */ /* 0x000e620008000a00 */
[----:B------:R-:W-:Y:S01]  /*00d0*/  IADD3 R9, PT, PT, RZ, -R0, RZ ;  /* 0x80000000ff097210 */ /* 0x000fe20007ffe0ff */
[----:B------:R-:W-:Y:S01]  /*00e0*/  BSSY.RECONVERGENT B0, `(.L_x_0) ;  /* 0x000002b000007945 */ /* 0x000fe20003800200 */
[C---:B------:R-:W-:Y:S02]  /*00f0*/  ISETP.GE.AND P0, PT, R2.reuse, UR6, PT ;  /* 0x0000000602007c0c */ /* 0x040fe4000bf06270 */
[----:B------:R-:W-:Y:S02]  /*0100*/  VIMNMX R7, PT, PT, R2, UR6, !PT ;  /* 0x0000000602077c48 */ /* 0x000fe4000ffe0100 */
[----:B------:R-:W-:Y:S02]  /*0110*/  SEL R6, RZ, 0x1, P0 ;  /* 0x00000001ff067807 */ /* 0x000fe40000000000 */
[----:B------:R-:W-:-:S02]  /*0120*/  ISETP.NE.U32.AND P2, PT, R0, RZ, PT ;  /* 0x000000ff0000720c */ /* 0x000fc40003f45070 */
[----:B------:R-:W-:Y:S01]  /*0130*/  IADD3 R7, PT, PT, R7, -R2, -R6 ;  /* 0x8000000207077210 */ /* 0x000fe20007ffe806 */
[----:B0-----:R-:W0:Y:S02]  /*0140*/  MUFU.RCP R8, R8 ;  /* 0x0000000800087308 */ /* 0x001e240000001000 */
[----:B0-----:R-:W-:-:S06]  /*0150*/  IADD3 R4, PT, PT, R8, 0xffffffe, RZ ;  /* 0x0ffffffe08047810 */ /* 0x001fcc0007ffe0ff */
[----:B------:R0:W2:Y:S02]  /*0160*/  F2I.FTZ.U32.TRUNC.NTZ R5, R4 ;  /* 0x0000000400057305 */ /* 0x0000a4000021f000 */
[----:B0-----:R-:W-:Y:S02]  /*0170*/  HFMA2 R4, -RZ, RZ, 0, 0 ;  /* 0x00000000ff047431 */ /* 0x001fe400000001ff */
[----:B--2---:R-:W-:-:S04]  /*0180*/  IMAD R9, R9, R5, RZ ;  /* 0x0000000509097224 */ /* 0x004fc800078e02ff */
[----:B------:R-:W-:-:S06]  /*0190*/  IMAD.HI.U32 R8, R5, R9, R4 ;  /* 0x0000000905087227 */ /* 0x000fcc00078e0004 */
[----:B------:R-:W-:-:S05]  /*01a0*/  IMAD.HI.U32 R5, R8, R7, RZ ;  /* 0x0000000708057227 */ /* 0x000fca00078e00ff */
[----:B------:R-:W-:-:S05]  /*01b0*/  IADD3 R2, PT, PT, -R5, RZ, RZ ;  /* 0x000000ff05027210 */ /* 0x000fca0007ffe1ff */
[----:B------:R-:W-:-:S05]  /*01c0*/  IMAD R7, R0, R2, R7 ;  /* 0x0000000200077224 */ /* 0x000fca00078e0207 */
[----:B------:R-:W-:-:S13]  /*01d0*/  ISETP.GE.U32.AND P0, PT, R7, R0, PT ;  /* 0x000000000700720c */ /* 0x000fda0003f06070 */
[----:B------:R-:W-:Y:S02]  /*01e0*/  @P0 IADD3 R7, PT, PT, -R0, R7, RZ ;  /* 0x0000000700070210 */ /* 0x000fe40007ffe1ff */
[----:B------:R-:W-:Y:S02]  /*01f0*/  @P0 IADD3 R5, PT, PT, R5, 0x1, RZ ;  /* 0x0000000105050810 */ /* 0x000fe40007ffe0ff */
[----:B------:R-:W-:-:S13]  /*0200*/  ISETP.GE.U32.AND P1, PT, R7, R0, PT ;  /* 0x000000000700720c */ /* 0x000fda0003f26070 */
[----:B------:R-:W-:Y:S02]  /*0210*/  @P1 IADD3 R5, PT, PT, R5, 0x1, RZ ;  /* 0x0000000105051810 */ /* 0x000fe40007ffe0ff */
[----:B------:R-:W-:-:S04]  /*0220*/  @!P2 LOP3.LUT R5, RZ, R0, RZ, 0x33, !PT ;  /* 0x00000000ff05a212 */ /* 0x000fc800078e33ff */
[----:B------:R-:W-:-:S04]  /*0230*/  IADD3 R2, PT, PT, R6, R5, RZ ;  /* 0x0000000506027210 */ /* 0x000fc80007ffe0ff */
[C---:B------:R-:W-:Y:S02]  /*0240*/  LOP3.LUT R4, R2.reuse, 0x3, RZ, 0xc0, !PT ;  /* 0x0000000302047812 */ /* 0x040fe400078ec0ff */
[----:B------:R-:W-:Y:S02]  /*0250*/  ISETP.GE.U32.AND P1, PT, R2, 0x3, PT ;  /* 0x000000030200780c */ /* 0x000fe40003f26070 */
[----:B------:R-:W-:-:S13]  /*0260*/  ISETP.NE.AND P0, PT, R4, 0x3, PT ;  /* 0x000000030400780c */ /* 0x000fda0003f05270 */
[----:B-1----:R-:W-:Y:S05]  /*0270*/  @!P0 BRA `(.L_x_1) ;  /* 0x0000000000448947 */ /* 0x002fea0003800000 */
[----:B------:R-:W0:Y:S01]  /*0280*/  LDC.64 R4, c[0x0][0x390] ;  /* 0x0000e400ff047b82 */ /* 0x000e220000000a00 */
[----:B------:R-:W-:-:S04]  /*0290*/  IADD3 R2, PT, PT, R2, 0x1, RZ ;  /* 0x0000000102027810 */ /* 0x000fc80007ffe0ff */
[----:B------:R-:W-:-:S03]  /*02a0*/  LOP3.LUT R2, R2, 0x3, RZ, 0xc0, !PT ;  /* 0x0000000302027812 */ /* 0x000fc600078ec0ff */
[----:B------:R-:W1:Y:S01]  /*02b0*/  LDC.64 R6, c[0x0][0x380] ;  /* 0x0000e000ff067b82 */ /* 0x000e620000000a00 */
[----:B------:R-:W-:-:S07]  /*02c0*/  IADD3 R2, PT, PT, -R2, RZ, RZ ;  /* 0x000000ff02027210 */ /* 0x000fce0007ffe1ff */
[----:B------:R-:W2:Y:S02]  /*02d0*/  LDC.64 R8, c[0x0][0x388] ;  /* 0x0000e200ff087b82 */ /* 0x000ea40000000a00 */
.L_x_2:
[----:B0-----:R-:W-:-:S04]  /*02e0*/  IMAD.WIDE R12, R3, 0x4, R4 ;  /* 0x00000004030c7825 */ /* 0x001fc800078e0204 */
[C---:B--2---:R-:W-:Y:S02]  /*02f0*/  IMAD.WIDE R14, R3.reuse, 0x4, R8 ;  /* 0x00000004030e7825 */ /* 0x044fe400078e0208 */
[----:B------:R-:W2:Y:S04]  /*0300*/  LDG.E R13, desc[UR4][R12.64] ;  /* 0x000000040c0d7981 */ /* 0x000ea8000c1e1900 */
[----:B------:R-:W2:Y:S01]  /*0310*/  LDG.E R14, desc[UR4][R14.64] ;  /* 0x000000040e0e7981 */ /* 0x000ea2000c1e1900 */
[----:B-1-3--:R-:W-:Y:S01]  /*0320*/  IMAD.WIDE R10, R3, 0x4, R6 ;  /* 0x00000004030a7825 */ /* 0x00afe200078e0206 */
[----:B------:R-:W-:Y:S02]  /*0330*/  IADD3 R2, PT, PT, R2, 0x1, RZ ;  /* 0x0000000102027810 */ /* 0x000fe40007ffe0ff */
[----:B------:R-:W-:-:S02]  /*0340*/  IADD3 R3, PT, PT, R0, R3, RZ ;  /* 0x0000000300037210 */ /* 0x000fc40007ffe0ff */
[----:B------:R-:W-:Y:S01]  /*0350*/  ISETP.NE.AND P0, PT, R2, RZ, PT ;  /* 0x000000ff0200720c */ /* 0x000fe20003f05270 */
[----:B--2---:R-:W-:-:S05]  /*0360*/  FADD R17, R14, R13 ;  /* 0x0000000d0e117221 */ /* 0x004fca0000000000 */
[----:B------:R3:W-:Y:S07]  /*0370*/  STG.E desc[UR4][R10.64], R17 ;  /* 0x000000110a007986 */ /* 0x0007ee000c101904 */
[----:B------:R-:W-:Y:S05]  /*0380*/  @P0 BRA `(.L_x_2) ;  /* 0xfffffffc00d40947 */ /* 0x000fea000383ffff */
.L_x_1:
[----:B------:R-:W-:Y:S05]  /*0390*/  BSYNC.RECONVERGENT B0 ;  /* 0x0000000000007941 */ /* 0x000fea0003800200 */
.L_x_0:
[----:B------:R-:W-:Y:S05]  /*03a0*/  @!P1 EXIT ;  /* 0x000000000000994d */ /* 0x000fea0003800000 */
.L_x_3:
[----:B------:R-:W3:Y:S08]  /*03b0*/  LDC.64 R4, c[0x0][0x388] ;  /* 0x0000e200ff047b82 */ /* 0x000ef00000000a00 */
[----:B------:R-:W0:Y:S01]  /*03c0*/  LDC.64 R6, c[0x0][0x390] ;  /* 0x0000e400ff067b82 */ /* 0x000e220000000a00 */
[----:B---3--:R-:W-:-:S07]  /*03d0*/  IMAD.WIDE R10, R3, 0x4, R4 ;  /* 0x00000004030a7825 */ /* 0x008fce00078e0204 */
[----:B------:R-:W1:Y:S01]  /*03e0*/  LDC.64 R4, c[0x0][0x380] ;  /* 0x0000e000ff047b82 */ /* 0x000e620000000a00 */
[----:B--2---:R-:W2:Y:S01]  /*03f0*/  LDG.E R2, desc[UR4][R10.64] ;  /* 0x000000040a027981 */ /* 0x004ea2000c1e1900 */
[----:B0-----:R-:W-:-:S05]  /*0400*/  IMAD.WIDE R12, R3, 0x4, R6 ;  /* 0x00000004030c7825 */ /* 0x001fca00078e0206 */
[----:B------:R-:W2:Y:S01]  /*0410*/  LDG.E R7, desc[UR4][R12.64] ;  /* 0x000000040c077981 */ /* 0x000ea2000c1e1900 */
[----:B-1----:R-:W-:-:S04]  /*0420*/  IMAD.WIDE R16, R3, 0x4, R4 ;  /* 0x0000000403107825 */ /* 0x002fc800078e0204 */
[----:B------:R-:W-:-:S04]  /*0430*/  IMAD.WIDE R4, R0, 0x4, R10 ;  /* 0x0000000400047825 */ /* 0x000fc800078e020a */
[----:B--2---:R-:W-:Y:S01]  /*0440*/  FADD R19, R2, R7 ;  /* 0x0000000702137221 */ /* 0x004fe20000000000 */
[----:B------:R-:W-:-:S04]  /*0450*/  IMAD.WIDE R6, R0, 0x4, R12 ;  /* 0x0000000400067825 */ /* 0x000fc800078e020c */
[----:B------:R0:W-:Y:S04]  /*0460*/  STG.E desc[UR4][R16.64], R19 ;  /* 0x0000001310007986 */ /* 0x0001e8000c101904 */
[----:B------:R-:W2:Y:S04]  /*0470*/  LDG.E R2, desc[UR4][R4.64] ;  /* 0x0000000404027981 */ /* 0x000ea8000c1e1900 */
[----:B------:R-:W2:Y:S01]  /*0480*/  LDG.E R15, desc[UR4][R6.64] ;  /* 0x00000004060f7981 */ /* 0x000ea2000c1e1900 */
[----:B------:R-:W-:-:S04]  /*0490*/  IMAD.WIDE R8, R0, 0x4, R16 ;  /* 0x0000000400087825 */ /* 0x000fc800078e0210 */
[----:B------:R-:W-:-:S04]  /*04a0*/  IMAD.WIDE R10, R0, 0x4, R4 ;  /* 0x00000004000a7825 */ /* 0x000fc800078e0204 */
[----:B------:R-:W-:-:S04]  /*04b0*/  IMAD.WIDE R12, R0, 0x4, R6 ;  /* 0x00000004000c7825 */ /* 0x000fc800078e0206 */
[----:B--2---:R-:W-:-:S05]  /*04c0*/  FADD R21, R2, R15 ;  /* 0x0000000f02157221 */ /* 0x004fca0000000000 */
        /* <DEDUP_REMOVED lines=8> */
[----:B------:R-:W1:Y:S04]  /*0550*/  LDG.E R4, desc[UR4][R4.64] ;  /* 0x0000000404047981 */ /* 0x000e68000c1e1900 */
[----:B------:R-:W1:Y:S01]  /*0560*/  LDG.E R7, desc[UR4][R6.64] ;  /* 0x0000000406077981 */ /* 0x000e62000c1e1900 */
[C---:B0-----:R-:W-:Y:S01]  /*0570*/  IMAD.WIDE R16, R0.reuse, 0x4, R14 ;  /* 0x0000000400107825 */ /* 0x041fe200078e020e */
[----:B------:R-:W-:-:S04]  /*0580*/  LEA R3, R0, R3, 0x2 ;  /* 0x0000000300037211 */ /* 0x000fc800078e10ff */
[----:B------:R-:W-:Y:S01]  /*0590*/  ISETP.GE.AND P0, PT, R3, UR6, PT ;  /* 0x0000000603007c0c */ /* 0x000fe2000bf06270 */
[----:B-1----:R-:W-:-:S05]  /*05a0*/  FADD R9, R4, R7 ;  /* 0x0000000704097221 */ /* 0x002fca0000000000 */
[----:B------:R2:W-:Y:S07]  /*05b0*/  STG.E desc[UR4][R16.64], R9 ;  /* 0x0000000910007986 */ /* 0x0005ee000c101904 */
[----:B------:R-:W-:Y:S05]  /*05c0*/  @!P0 BRA `(.L_x_3) ;  /* 0xfffffffc00788947 */ /* 0x000fea000383ffff */
[----:B------:R-:W-:Y:S05]  /*05d0*/  EXIT ;  /* 0x000000000000794d */ /* 0x000fea0003800000 */
.L_x_4:
[----:B------:R-:W-:-:S00]  /*05e0*/  BRA `(.L_x_4) ;  /* 0xfffffffc00fc7947 */ /* 0x000fc0000383ffff */
[----:B------:R-:W-:-:S00]  /*05f0*/  NOP ;  /* 0x0000000000007918 */ /* 0x000fc00000000000 */
        /* <DEDUP_REMOVED lines=8> */
.L_x_10:


//--------------------- .text._Z8initWithfPfi     --------------------------
	.section	.text._Z8initWithfPfi,"ax",@progbits
	.align	128
        .global         _Z8initWithfPfi
        .type           _Z8initWithfPfi,@function
        .size           _Z8initWithfPfi,(.L_x_11 - _Z8initWithfPfi)
        .other          _Z8initWithfPfi,@"STO_CUDA_ENTRY STV_DEFAULT"
_Z8initWithfPfi:
.text._Z8initWithfPfi:
        /* <DEDUP_REMOVED lines=11> */
[C---:B------:R-:W-:Y:S01]  /*00b0*/  IADD3 R2, PT, PT, R0.reuse, R3, RZ ;  /* 0x0000000300027210 */ /* 0x040fe20007ffe0ff */
[----:B------:R-:W-:Y:S01]  /*00c0*/  IMAD.MOV R9, RZ, RZ, -R0 ;  /* 0x000000ffff097224 */ /* 0x000fe200078e0a00 */
[----:B------:R-:W-:Y:S01]  /*00d0*/  ISETP.NE.U32.AND P2, PT, R0, RZ, PT ;  /* 0x000000ff0000720c */ /* 0x000fe20003f45070 */
[----:B------:R-:W1:Y:S01]  /*00e0*/  LDCU.64 UR4, c[0x0][0x358] ;  /* 0x00006b00ff0477ac */ /* 0x000e620008000a00 */
[C---:B------:R-:W-:Y:S01]  /*00f0*/  ISETP.GE.AND P0, PT, R2.reuse, UR6, PT ;  /* 0x0000000602007c0c */ /* 0x040fe2000bf06270 */
[----:B------:R-:W-:Y:S01]  /*0100*/  BSSY.RECONVERGENT B0, `(.L_x_5) ;  /* 0x0000023000007945 */ /* 0x000fe20003800200 */
[----:B------:R-:W-:Y:S02]  /*0110*/  VIMNMX R7, PT, PT, R2, UR6, !PT ;  /* 0x0000000602077c48 */ /* 0x000fe4000ffe0100 */
[----:B------:R-:W-:-:S04]  /*0120*/  SEL R6, RZ, 0x1, P0 ;  /* 0x00000001ff067807 */ /* 0x000fc80000000000 */
[----:B------:R-:W-:Y:S01]  /*0130*/  IADD3 R7, PT, PT, R7, -R2, -R6 ;  /* 0x8000000207077210 */ /* 0x000fe20007ffe806 */
[----:B0-----:R-:W0:Y:S02]  /*0140*/  MUFU.RCP R8, R8 ;  /* 0x0000000800087308 */ /* 0x001e240000001000 */
[----:B0-----:R-:W-:-:S06]  /*0150*/  VIADD R4, R8, 0xffffffe ;  /* 0x0ffffffe08047836 */ /* 0x001fcc0000000000 */
[----:B------:R0:W2:Y:S02]  /*0160*/  F2I.FTZ.U32.TRUNC.NTZ R5, R4 ;  /* 0x0000000400057305 */ /* 0x0000a4000021f000 */
[----:B0-----:R-:W-:Y:S02]  /*0170*/  IMAD.MOV.U32 R4, RZ, RZ, RZ ;  /* 0x000000ffff047224 */ /* 0x001fe400078e00ff */
[----:B--2---:R-:W-:-:S04]  /*0180*/  IMAD R9, R9, R5, RZ ;  /* 0x0000000509097224 */ /* 0x004fc800078e02ff */
[----:B------:R-:W-:-:S06]  /*0190*/  IMAD.HI.U32 R8, R5, R9, R4 ;  /* 0x0000000905087227 */ /* 0x000fcc00078e0004 */
[----:B------:R-:W-:-:S04]  /*01a0*/  IMAD.HI.U32 R5, R8, R7, RZ ;  /* 0x0000000708057227 */ /* 0x000fc800078e00ff */
[----:B------:R-:W-:-:S04]  /*01b0*/  IMAD.MOV R2, RZ, RZ, -R5 ;  /* 0x000000ffff027224 */ /* 0x000fc800078e0a05 */
[----:B------:R-:W-:-:S05]  /*01c0*/  IMAD R7, R0, R2, R7 ;  /* 0x0000000200077224 */ /* 0x000fca00078e0207 */
[----:B------:R-:W-:-:S13]  /*01d0*/  ISETP.GE.U32.AND P0, PT, R7, R0, PT ;  /* 0x000000000700720c */ /* 0x000fda0003f06070 */
[----:B------:R-:W-:Y:S01]  /*01e0*/  @P0 IADD3 R7, PT, PT, -R0, R7, RZ ;  /* 0x0000000700070210 */ /* 0x000fe20007ffe1ff */
[----:B------:R-:W-:-:S03]  /*01f0*/  @P0 VIADD R5, R5, 0x1 ;  /* 0x0000000105050836 */ /* 0x000fc60000000000 */
[----:B------:R-:W-:-:S13]  /*0200*/  ISETP.GE.U32.AND P1, PT, R7, R0, PT ;  /* 0x000000000700720c */ /* 0x000fda0003f26070 */
[----:B------:R-:W-:Y:S02]  /*0210*/  @P1 IADD3 R5, PT, PT, R5, 0x1, RZ ;  /* 0x0000000105051810 */ /* 0x000fe40007ffe0ff */
[----:B------:R-:W-:-:S05]  /*0220*/  @!P2 LOP3.LUT R5, RZ, R0, RZ, 0x33, !PT ;  /* 0x00000000ff05a212 */ /* 0x000fca00078e33ff */
[----:B------:R-:W-:-:S05]  /*0230*/  IMAD.IADD R2, R6, 0x1, R5 ;  /* 0x0000000106027824 */ /* 0x000fca00078e0205 */
[C---:B------:R-:W-:Y:S02]  /*0240*/  LOP3.LUT R4, R2.reuse, 0x3, RZ, 0xc0, !PT ;  /* 0x0000000302047812 */ /* 0x040fe400078ec0ff */
[----:B------:R-:W-:Y:S02]  /*0250*/  ISETP.GE.U32.AND P1, PT, R2, 0x3, PT ;  /* 0x000000030200780c */ /* 0x000fe40003f26070 */
[----:B------:R-:W-:-:S13]  /*0260*/  ISETP.NE.AND P0, PT, R4, 0x3, PT ;  /* 0x000000030400780c */ /* 0x000fda0003f05270 */
[----:B-1----:R-:W-:Y:S05]  /*0270*/  @!P0 BRA `(.L_x_6) ;  /* 0x00000000002c8947 */ /* 0x002fea0003800000 */
[----:B------:R-:W0:Y:S01]  /*0280*/  LDC R9, c[0x0][0x380] ;  /* 0x0000e000ff097b82 */ /* 0x000e220000000800 */
[----:B------:R-:W-:-:S04]  /*0290*/  IADD3 R2, PT, PT, R2, 0x1, RZ ;  /* 0x0000000102027810 */ /* 0x000fc80007ffe0ff */
[----:B------:R-:W-:-:S03]  /*02a0*/  LOP3.LUT R2, R2, 0x3, RZ, 0xc0, !PT ;  /* 0x0000000302027812 */ /* 0x000fc600078ec0ff */
[----:B------:R-:W1:Y:S02]  /*02b0*/  LDC.64 R6, c[0x0][0x388] ;  /* 0x0000e200ff067b82 */ /* 0x000e640000000a00 */
[----:B------:R-:W-:-:S07]  /*02c0*/  IMAD.MOV R2, RZ, RZ, -R2 ;  /* 0x000000ffff027224 */ /* 0x000fce00078e0a02 */
.L_x_7:
[----:B-1----:R-:W-:Y:S01]  /*02d0*/  IMAD.WIDE R4, R3, 0x4, R6 ;  /* 0x0000000403047825 */ /* 0x002fe200078e0206 */
[----:B------:R-:W-:-:S03]  /*02e0*/  IADD3 R2, PT, PT, R2, 0x1, RZ ;  /* 0x0000000102027810 */ /* 0x000fc60007ffe0ff */
[----:B------:R-:W-:Y:S01]  /*02f0*/  IMAD.IADD R3, R0, 0x1, R3 ;  /* 0x0000000100037824 */ /* 0x000fe200078e0203 */
[----:B0-----:R2:W-:Y:S01]  /*0300*/  STG.E desc[UR4][R4.64], R9 ;  /* 0x0000000904007986 */ /* 0x0015e2000c101904 */
[----:B------:R-:W-:-:S13]  /*0310*/  ISETP.NE.AND P0, PT, R2, RZ, PT ;  /* 0x000000ff0200720c */ /* 0x000fda0003f05270 */
[----:B--2---:R-:W-:Y:S05]  /*0320*/  @P0 BRA `(.L_x_7) ;  /* 0xfffffffc00e80947 */ /* 0x004fea000383ffff */
.L_x_6:
[----:B------:R-:W-:Y:S05]  /*0330*/  BSYNC.RECONVERGENT B0 ;  /* 0x0000000000007941 */ /* 0x000fea0003800200 */
.L_x_5:
[----:B------:R-:W-:Y:S05]  /*0340*/  @!P1 EXIT ;  /* 0x000000000000994d */ /* 0x000fea0003800000 */
[----:B------:R-:W0:Y:S08]  /*0350*/  LDC R15, c[0x0][0x380] ;  /* 0x0000e000ff0f7b82 */ /* 0x000e300000000800 */
[----:B------:R-:W1:Y:S02]  /*0360*/  LDC.64 R10, c[0x0][0x388] ;  /* 0x0000e200ff0a7b82 */ /* 0x000e640000000a00 */
.L_x_8:
[----:B-12---:R-:W-:Y:S01]  /*0370*/  IMAD.WIDE R12, R3, 0x4, R10 ;  /* 0x00000004030c7825 */ /* 0x006fe200078e020a */
[----:B------:R-:W-:-:S04]  /*0380*/  LEA R3, R0, R3, 0x2 ;  /* 0x0000000300037211 */ /* 0x000fc800078e10ff */
[----:B0-----:R2:W-:Y:S01]  /*0390*/  STG.E desc[UR4][R12.64], R15 ;  /* 0x0000000f0c007986 */ /* 0x0015e2000c101904 */
[----:B------:R-:W-:Y:S01]  /*03a0*/  IMAD.WIDE R4, R0, 0x4, R12 ;  /* 0x0000000400047825 */ /* 0x000fe200078e020c */
[----:B------:R-:W-:-:S04]  /*03b0*/  ISETP.GE.AND P0, PT, R3, UR6, PT ;  /* 0x0000000603007c0c */ /* 0x000fc8000bf06270 */
[----:B------:R2:W-:Y:S01]  /*03c0*/  STG.E desc[UR4][R4.64], R15 ;  /* 0x0000000f04007986 */ /* 0x0005e2000c101904 */
[----:B------:R-:W-:-:S05]  /*03d0*/  IMAD.WIDE R6, R0, 0x4, R4 ;  /* 0x0000000400067825 */ /* 0x000fca00078e0204 */
[----:B------:R2:W-:Y:S01]  /*03e0*/  STG.E desc[UR4][R6.64], R15 ;  /* 0x0000000f06007986 */ /* 0x0005e2000c101904 */
[----:B------:R-:W-:-:S05]  /*03f0*/  IMAD.WIDE R8, R0, 0x4, R6 ;  /* 0x0000000400087825 */ /* 0x000fca00078e0206 */
[----:B------:R2:W-:Y:S01]  /*0400*/  STG.E desc[UR4][R8.64], R15 ;  /* 0x0000000f08007986 */ /* 0x0005e2000c101904 */
[----:B------:R-:W-:Y:S05]  /*0410*/  @!P0 BRA `(.L_x_8) ;  /* 0xfffffffc00d48947 */ /* 0x000fea000383ffff */
[----:B------:R-:W-:Y:S05]  /*0420*/  EXIT ;  /* 0x000000000000794d */ /* 0x000fea0003800000 */
.L_x_9:
        /* <DEDUP_REMOVED lines=13> */
.L_x_11:


//--------------------- .nv.shared.reserved.0     --------------------------
	.section	.nv.shared.reserved.0,"aw",@nobits
	.weak		__nv_reservedSMEM_offset_0_alias
	.size		__nv_reservedSMEM_offset_0_alias, 0, 64
	.other		__nv_reservedSMEM_offset_0_alias,@"STO_CUDA_RESERVED_SHARED STV_DEFAULT"
__nv_reservedSMEM_offset_0_alias:
	.zero		0
	.zero		64


//--------------------- .nv.constant0._Z13addArraysIntoPfS_S_i --------------------------
	.section	.nv.constant0._Z13addArraysIntoPfS_S_i,"a",@progbits
	.sectionflags	@""
	.align	4
.nv.constant0._Z13addArraysIntoPfS_S_i:
	.zero		924


//--------------------- .nv.constant0._Z8initWithfPfi --------------------------
	.section	.nv.constant0._Z8initWithfPfi,"a",@progbits
	.sectionflags	@""
	.align	4
.nv.constant0._Z8initWithfPfi:
	.zero		916


//--------------------- SYMBOLS --------------------------

	.type		.nv.reservedSmem.offset0,@object
	.size		.nv.reservedSmem.offset0,0x4
